//
// Generated by NVIDIA NVVM Compiler
//
// Compiler Build ID: CL-36424714
// Cuda compilation tools, release 13.0, V13.0.88
// Based on NVVM 20.0.0
//

.version 9.0
.target sm_100
.address_size 64

	// .globl	_Z22globalThreadVisualizerv
.extern .func  (.param .b32 func_retval0) vprintf
(
	.param .b64 vprintf_param_0,
	.param .b64 vprintf_param_1
)
;
.global .align 1 .b8 $str[26] = {88, 32, 97, 120, 105, 115, 32, 58, 32, 37, 100, 10, 32, 89, 32, 97, 120, 105, 115, 32, 58, 32, 37, 100, 10};

.visible .entry _Z22globalThreadVisualizerv()
{
	.local .align 8 .b8 	__local_depot0[8];
	.reg .b64 	%SP;
	.reg .b64 	%SPL;
	.reg .b32 	%r<11>;
	.reg .b64 	%rd<5>;

	mov.u64 	%SPL, __local_depot0;
	cvta.local.u64 	%SP, %SPL;
	add.u64 	%rd1, %SP, 0;
	add.u64 	%rd2, %SPL, 0;
	mov.u32 	%r1, %tid.x;
	mov.u32 	%r2, %ntid.x;
	mov.u32 	%r3, %ctaid.x;
	mad.lo.s32 	%r4, %r2, %r3, %r1;
	mov.u32 	%r5, %tid.y;
	mov.u32 	%r6, %ntid.y;
	mov.u32 	%r7, %ctaid.y;
	mad.lo.s32 	%r8, %r6, %r7, %r5;
	st.local.v2.u32 	[%rd2], {%r4, %r8};
	mov.u64 	%rd3, $str;
	cvta.global.u64 	%rd4, %rd3;
	{ // callseq 0, 0
	.param .b64 param0;
	st.param.b64 	[param0], %rd4;
	.param .b64 param1;
	st.param.b64 	[param1], %rd1;
	.param .b32 retval0;
	call.uni (retval0), 
	vprintf, 
	(
	param0, 
	param1
	);
	ld.param.b32 	%r9, [retval0];
	} // callseq 0
	ret;

}


// ===== COMPILED SASS (sm_100) =====

	.target	sm_100

	.elftype	@"ET_EXEC"


//--------------------- .note.nv.tkinfo           --------------------------
	.section	.note.nv.tkinfo,"",@"SHT_NOTE"
	.sectionflags	@"SHF_NOTE_NV_TKINFO"
	.tkinfo
        /*0018*/ 	.word	0x00000002
        /*0030*/ 	.string	""
        /*0030*/ 	.string	"ptxas"
        /*0030*/ 	.string	"Cuda compilation tools, release 13.0, V13.0.88"
        /*0030*/ 	.string	"Build cuda_13.0.r13.0/compiler.36424714_0"
        /*0030*/ 	.string	"-arch sm_100 -m 64 "



//--------------------- .note.nv.cuinfo           --------------------------
	.section	.note.nv.cuinfo,"",@"SHT_NOTE"
	.sectionflags	@"SHF_NOTE_NV_CUINFO"
        /*0018*/ 	.short	0x0002
        /*001a*/ 	.short	0x0064
        /*001c*/ 	.short	0x0082
	.zero		2


//--------------------- .nv.info                  --------------------------
	.section	.nv.info,"",@"SHT_CUDA_INFO"
	.align	4


	//----- nvinfo : EIATTR_REGCOUNT
	.align		4
        /*0000*/ 	.byte	0x04, 0x2f
        /*0002*/ 	.short	(.L_2 - .L_1)
	.align		4
.L_1:
        /*0004*/ 	.word	index@(_Z22globalThreadVisualizerv)
        /*0008*/ 	.word	0x00000018


	//----- nvinfo : EIATTR_FRAME_SIZE
	.align		4
.L_2:
        /*000c*/ 	.byte	0x04, 0x11
        /*000e*/ 	.short	(.L_4 - .L_3)
	.align		4
.L_3:
        /*0010*/ 	.word	index@(_Z22globalThreadVisualizerv)
        /*0014*/ 	.word	0x00000008


	//----- nvinfo : EIATTR_MIN_STACK_SIZE
	.align		4
.L_4:
        /*0018*/ 	.byte	0x04, 0x12
        /*001a*/ 	.short	(.L_6 - .L_5)
	.align		4
.L_5:
        /*001c*/ 	.word	index@(_Z22globalThreadVisualizerv)
        /*0020*/ 	.word	0x00000008
.L_6:


//--------------------- .nv.compat                --------------------------
	.section	.nv.compat,"",@"SHT_CUDA_COMPAT_INFO"
	.align	4
        /*0000*/ 	.byte	0x02, 0x09, 0x00, 0x00, 0x02, 0x02, 0x01, 0x00, 0x02, 0x05, 0x05, 0x00, 0x03, 0x07, 0x01, 0x01
        /*0010*/ 	.byte	0x02, 0x03, 0x00, 0x00, 0x02, 0x06, 0x01, 0x00, 0x04, 0x0b, 0x08, 0x00, 0x09, 0x00, 0x00, 0x00
        /*0020*/ 	.byte	0x00, 0x00, 0x00, 0x00


//--------------------- .nv.info._Z22globalThreadVisualizerv --------------------------
	.section	.nv.info._Z22globalThreadVisualizerv,"",@"SHT_CUDA_INFO"
	.sectionflags	@""
	.align	4


	//----- nvinfo : EIATTR_CUDA_API_VERSION
	.align		4
        /*0000*/ 	.byte	0x04, 0x37
        /*0002*/ 	.short	(.L_8 - .L_7)
.L_7:
        /*0004*/ 	.word	0x00000082


	//----- nvinfo : EIATTR_SPARSE_MMA_MASK
	.align		4
.L_8:
        /*0008*/ 	.byte	0x03, 0x50
        /*000a*/ 	.short	0x0000


	//----- nvinfo : EIATTR_MAXREG_COUNT
	.align		4
        /*000c*/ 	.byte	0x03, 0x1b
        /*000e*/ 	.short	0x00ff


	//----- nvinfo : EIATTR_EXTERNS
	.align		4
        /*0010*/ 	.byte	0x04, 0x0f
        /*0012*/ 	.short	(.L_10 - .L_9)


	//   ....[0]....
	.align		4
.L_9:
        /*0014*/ 	.word	index@(vprintf)


	//----- nvinfo : EIATTR_MERCURY_ISA_VERSION
	.align		4
.L_10:
        /*0018*/ 	.byte	0x03, 0x5f
        /*001a*/ 	.short	0x0101


	//----- nvinfo : EIATTR_VRC_CTA_INIT_COUNT
	.align		4
        /*001c*/ 	.byte	0x02, 0x4a
	.zero		1
	.zero		1


	//----- nvinfo : EIATTR_SYSCALL_OFFSETS
	.align		4
        /*0020*/ 	.byte	0x04, 0x46
        /*0022*/ 	.short	(.L_12 - .L_11)


	//   ....[0]....
.L_11:
        /*0024*/ 	.word	0x00000150


	//----- nvinfo : EIATTR_EXIT_INSTR_OFFSETS
	.align		4
.L_12:
        /*0028*/ 	.byte	0x04, 0x1c
        /*002a*/ 	.short	(.L_14 - .L_13)


	//   ....[0]....
.L_13:
        /*002c*/ 	.word	0x00000160


	//----- nvinfo : EIATTR_SW_WAR
	.align		4
.L_14:
        /*0030*/ 	.byte	0x04, 0x36
        /*0032*/ 	.short	(.L_16 - .L_15)
.L_15:
        /*0034*/ 	.word	0x00000008
.L_16:


//--------------------- .nv.callgraph             --------------------------
	.section	.nv.callgraph,"",@"SHT_CUDA_CALLGRAPH"
	.align	4
	.sectionentsize	8
	.align		4
        /*0000*/ 	.word	0x00000000
	.align		4
        /*0004*/ 	.word	0xffffffff
	.align		4
        /*0008*/ 	.word	index@(_Z22globalThreadVisualizerv)
	.align		4
        /*000c*/ 	.word	index@(vprintf)
	.align		4
        /*0010*/ 	.word	0x00000000
	.align		4
        /*0014*/ 	.word	0xfffffffe
	.align		4
        /*0018*/ 	.word	0x00000000
	.align		4
        /*001c*/ 	.word	0xfffffffd
	.align		4
        /*0020*/ 	.word	0x00000000
	.align		4
        /*0024*/ 	.word	0xfffffffc


//--------------------- .nv.constant4             --------------------------
	.section	.nv.constant4,"a",@progbits
	.align	8
	.align		8
.nv.constant4:
        /*0000*/ 	.dword	vprintf
	.align		8
        /*0008*/ 	.dword	$str


//--------------------- .text._Z22globalThreadVisualizerv --------------------------
	.section	.text._Z22globalThreadVisualizerv,"ax",@progbits
	.align	128
        .global         _Z22globalThreadVisualizerv
        .type           _Z22globalThreadVisualizerv,@function
        .size           _Z22globalThreadVisualizerv,(.L_x_2 - _Z22globalThreadVisualizerv)
        .other          _Z22globalThreadVisualizerv,@"STO_CUDA_ENTRY STV_DEFAULT"
_Z22globalThreadVisualizerv:
.text._Z22globalThreadVisualizerv:
[----:B------:R-:W0:Y:S01]  /*0000*/  LDC R1, c[0x0][0x37c] ;  /* 0x0000df00ff017b82 */ /* 0x000e220000000800 */
[----:B------:R-:W1:Y:S01]  /*0010*/  S2R R2, SR_TID.X ;  /* 0x0000000000027919 */ /* 0x000e620000002100 */
[----:B------:R-:W2:Y:S01]  /*0020*/  LDCU UR5, c[0x0][0x2fc] ;  /* 0x00005f80ff0577ac */ /* 0x000ea20008000800 */
[----:B0-----:R-:W-:Y:S01]  /*0030*/  VIADD R1, R1, 0xfffffff8 ;  /* 0xfffffff801017836 */ /* 0x001fe20000000000 */
[----:B------:R-:W1:Y:S01]  /*0040*/  S2R R3, SR_CTAID.X ;  /* 0x0000000000037919 */ /* 0x000e620000002500 */
[----:B------:R-:W1:Y:S01]  /*0050*/  LDCU UR4, c[0x0][0x360] ;  /* 0x00006c00ff0477ac */ /* 0x000e620008000800 */
[----:B------:R-:W0:Y:S01]  /*0060*/  S2R R0, SR_TID.Y ;  /* 0x0000000000007919 */ /* 0x000e220000002200 */
[----:B------:R-:W0:Y:S01]  /*0070*/  LDCU UR6, c[0x0][0x364] ;  /* 0x00006c80ff0677ac */ /* 0x000e220008000800 */
[----:B------:R-:W0:Y:S01]  /*0080*/  S2R R5, SR_CTAID.Y ;  /* 0x0000000000057919 */ /* 0x000e220000002600 */
[----:B-1----:R-:W-:Y:S01]  /*0090*/  IMAD R2, R3, UR4, R2 ;  /* 0x0000000403027c24 */ /* 0x002fe2000f8e0202 */
[----:B------:R-:W1:Y:S01]  /*00a0*/  LDCU UR4, c[0x0][0x2f8] ;  /* 0x00005f00ff0477ac */ /* 0x000e620008000800 */
[----:B0-----:R-:W-:Y:S01]  /*00b0*/  IMAD R3, R5, UR6, R0 ;  /* 0x0000000605037c24 */ /* 0x001fe2000f8e0200 */
[----:B------:R-:W-:Y:S01]  /*00c0*/  MOV R0, 0x0 ;  /* 0x0000000000007802 */ /* 0x000fe20000000f00 */
[----:B------:R-:W0:Y:S03]  /*00d0*/  LDCU.64 UR6, c[0x4][0x8] ;  /* 0x01000100ff0677ac */ /* 0x000e260008000a00 */
[----:B------:R3:W-:Y:S01]  /*00e0*/  STL.64 [R1], R2 ;  /* 0x0000000201007387 */ /* 0x0007e20000100a00 */
[----:B------:R3:W4:Y:S01]  /*00f0*/  LDC.64 R8, c[0x4][R0] ;  /* 0x0100000000087b82 */ /* 0x0007220000000a00 */
[----:B-1----:R-:W-:-:S04]  /*0100*/  IADD3 R6, P0, PT, R1, UR4, RZ ;  /* 0x0000000401067c10 */ /* 0x002fc8000ff1e0ff */
[----:B--2---:R-:W-:Y:S01]  /*0110*/  IADD3.X R7, PT, PT, RZ, UR5, RZ, P0, !PT ;  /* 0x00000005ff077c10 */ /* 0x004fe200087fe4ff */
[----:B0-----:R-:W-:Y:S01]  /*0120*/  IMAD.U32 R4, RZ, RZ, UR6 ;  /* 0x00000006ff047e24 */ /* 0x001fe2000f8e00ff */
[----:B---3--:R-:W-:-:S07]  /*0130*/  MOV R5, UR7 ;  /* 0x0000000700057c02 */ /* 0x008fce0008000f00 */
[----:B------:R-:W-:-:S07]  /*0140*/  LEPC R20, `(.L_x_0) ;  /* 0x000000001014794e */ /* 0x000fce0000000000 */
[----:B----4-:R-:W-:Y:S05]  /*0150*/  CALL.ABS.NOINC R8 ;  /* 0x0000000008007343 */ /* 0x010fea0003c00000 */
.L_x_0:
[----:B------:R-:W-:Y:S05]  /*0160*/  EXIT ;  /* 0x000000000000794d */ /* 0x000fea0003800000 */
.L_x_1:
[----:B------:R-:W-:-:S00]  /*0170*/  BRA `(.L_x_1) ;  /* 0xfffffffc00fc7947 */ /* 0x000fc0000383ffff */
[----:B------:R-:W-:-:S00]  /*0180*/  NOP ;  /* 0x0000000000007918 */ /* 0x000fc00000000000 */
[----:B------:R-:W-:-:S00]  /*0190*/  NOP ;  /* 0x0000000000007918 */ /* 0x000fc00000000000 */
[----:B------:R-:W-:-:S00]  /*01a0*/  NOP ;  /* 0x0000000000007918 */ /* 0x000fc00000000000 */
[----:B------:R-:W-:-:S00]  /*01b0*/  NOP ;  /* 0x0000000000007918 */ /* 0x000fc00000000000 */
[----:B------:R-:W-:-:S00]  /*01c0*/  NOP ;  /* 0x0000000000007918 */ /* 0x000fc00000000000 */
[----:B------:R-:W-:-:S00]  /*01d0*/  NOP ;  /* 0x0000000000007918 */ /* 0x000fc00000000000 */
[----:B------:R-:W-:-:S00]  /*01e0*/  NOP ;  /* 0x0000000000007918 */ /* 0x000fc00000000000 */
[----:B------:R-:W-:-:S00]  /*01f0*/  NOP ;  /* 0x0000000000007918 */ /* 0x000fc00000000000 */
.L_x_2:


//--------------------- .nv.global.init           --------------------------
	.section	.nv.global.init,"aw",@progbits
.nv.global.init:
	.type		$str,@object
	.size		$str,(.L_0 - $str)
$str:
        /*0000*/ 	.byte	0x58, 0x20, 0x61, 0x78, 0x69, 0x73, 0x20, 0x3a, 0x20, 0x25, 0x64, 0x0a, 0x20, 0x59, 0x20, 0x61
        /*0010*/ 	.byte	0x78, 0x69, 0x73, 0x20, 0x3a, 0x20, 0x25, 0x64, 0x0a, 0x00
.L_0:


//--------------------- .nv.shared.reserved.0     --------------------------
	.section	.nv.shared.reserved.0,"aw",@nobits
	.weak		__nv_reservedSMEM_offset_0_alias
	.size		__nv_reservedSMEM_offset_0_alias, 0, 64
	.other		__nv_reservedSMEM_offset_0_alias,@"STO_CUDA_RESERVED_SHARED STV_DEFAULT"
__nv_reservedSMEM_offset_0_alias:
	.zero		0
	.zero		64


//--------------------- .nv.constant0._Z22globalThreadVisualizerv --------------------------
	.section	.nv.constant0._Z22globalThreadVisualizerv,"a",@progbits
	.sectionflags	@""
	.align	4
.nv.constant0._Z22globalThreadVisualizerv:
	.zero		896


//--------------------- SYMBOLS --------------------------

	.type		.nv.reservedSmem.offset0,@object
	.size		.nv.reservedSmem.offset0,0x4
	.type		vprintf,@function
